	.headerflags	@"EF_CUDA_TEXMODE_UNIFIED EF_CUDA_64BIT_ADDRESS EF_CUDA_ACCELERATORS EF_CUDA_SM90 EF_CUDA_VIRTUAL_SM(EF_CUDA_SM90)"
	.elftype	@"ET_EXEC"


//--------------------- .nv.info                  --------------------------
	.section	.nv.info,"",@"SHT_CUDA_INFO"
	.align	4


	//----- nvinfo : EIATTR_REGCOUNT
	.align		4
        /*0000*/ 	.byte	0x04, 0x2f
        /*0002*/ 	.short	(.L_1 - .L_0)
	.align		4
.L_0:
        /*0004*/ 	.word	index@(triton_poi_fused_mul_0)
        /*0008*/ 	.word	0x00000010


	//----- nvinfo : EIATTR_MIN_STACK_SIZE
	.align		4
.L_1:
        /*000c*/ 	.byte	0x04, 0x12
        /*000e*/ 	.short	(.L_3 - .L_2)
	.align		4
.L_2:
        /*0010*/ 	.word	index@(triton_poi_fused_mul_0)
        /*0014*/ 	.word	0x00000000


	//----- nvinfo : EIATTR_FRAME_SIZE
	.align		4
.L_3:
        /*0018*/ 	.byte	0x04, 0x11
        /*001a*/ 	.short	(.L_5 - .L_4)
	.align		4
.L_4:
        /*001c*/ 	.word	index@(triton_poi_fused_mul_0)
        /*0020*/ 	.word	0x00000000


	//----- nvinfo : EIATTR_MIN_STACK_SIZE
	.align		4
.L_5:
        /*0024*/ 	.byte	0x04, 0x12
        /*0026*/ 	.short	(.L_7 - .L_6)
	.align		4
.L_6:
        /*0028*/ 	.word	index@(triton_poi_fused_mul_0)
        /*002c*/ 	.word	0x00000000
.L_7:


//--------------------- .nv.info.triton_poi_fused_mul_0 --------------------------
	.section	.nv.info.triton_poi_fused_mul_0,"",@"SHT_CUDA_INFO"
	.sectionflags	@""
	.align	4


	//----- nvinfo : EIATTR_CUDA_API_VERSION
	.align		4
        /*0000*/ 	.byte	0x04, 0x37
        /*0002*/ 	.short	(.L_9 - .L_8)
.L_8:
        /*0004*/ 	.word	0x0000007c


	//----- nvinfo : EIATTR_KPARAM_INFO
	.align		4
.L_9:
        /*0008*/ 	.byte	0x04, 0x17
        /*000a*/ 	.short	(.L_11 - .L_10)
.L_10:
        /*000c*/ 	.word	0x00000000
        /*0010*/ 	.short	0x0004
        /*0012*/ 	.short	0x0020
        /*0014*/ 	.byte	0x00, 0xf0, 0x11, 0x00


	//----- nvinfo : EIATTR_KPARAM_INFO
	.align		4
.L_11:
        /*0018*/ 	.byte	0x04, 0x17
        /*001a*/ 	.short	(.L_13 - .L_12)
.L_12:
        /*001c*/ 	.word	0x00000000
        /*0020*/ 	.short	0x0003
        /*0022*/ 	.short	0x0018
        /*0024*/ 	.byte	0x00, 0xf4, 0x21, 0x00


	//----- nvinfo : EIATTR_KPARAM_INFO
	.align		4
.L_13:
        /*0028*/ 	.byte	0x04, 0x17
        /*002a*/ 	.short	(.L_15 - .L_14)
.L_14:
        /*002c*/ 	.word	0x00000000
        /*0030*/ 	.short	0x0002
        /*0032*/ 	.short	0x0010
        /*0034*/ 	.byte	0x00, 0xf4, 0x21, 0x00


	//----- nvinfo : EIATTR_KPARAM_INFO
	.align		4
.L_15:
        /*0038*/ 	.byte	0x04, 0x17
        /*003a*/ 	.short	(.L_17 - .L_16)
.L_16:
        /*003c*/ 	.word	0x00000000
        /*0040*/ 	.short	0x0001
        /*0042*/ 	.short	0x0008
        /*0044*/ 	.byte	0x00, 0xf4, 0x21, 0x00


	//----- nvinfo : EIATTR_KPARAM_INFO
	.align		4
.L_17:
        /*0048*/ 	.byte	0x04, 0x17
        /*004a*/ 	.short	(.L_19 - .L_18)
.L_18:
        /*004c*/ 	.word	0x00000000
        /*0050*/ 	.short	0x0000
        /*0052*/ 	.short	0x0000
        /*0054*/ 	.byte	0x00, 0xf4, 0x21, 0x00


	//----- nvinfo : EIATTR_SPARSE_MMA_MASK
	.align		4
.L_19:
        /*0058*/ 	.byte	0x03, 0x50
        /*005a*/ 	.short	0x0000


	//----- nvinfo : EIATTR_MAXREG_COUNT
	.align		4
        /*005c*/ 	.byte	0x03, 0x1b
        /*005e*/ 	.short	0x00ff


	//----- nvinfo : EIATTR_EXIT_INSTR_OFFSETS
	.align		4
        /*0060*/ 	.byte	0x04, 0x1c
        /*0062*/ 	.short	(.L_21 - .L_20)


	//   ....[0]....
.L_20:
        /*0064*/ 	.word	0x000001c0


	//----- nvinfo : EIATTR_REQNTID
	.align		4
.L_21:
        /*0068*/ 	.byte	0x04, 0x10
        /*006a*/ 	.short	(.L_23 - .L_22)
.L_22:
        /*006c*/ 	.word	0x00000100
        /*0070*/ 	.word	0x00000001
        /*0074*/ 	.word	0x00000001


	//----- nvinfo : EIATTR_CBANK_PARAM_SIZE
	.align		4
.L_23:
        /*0078*/ 	.byte	0x03, 0x19
        /*007a*/ 	.short	0x0024


	//----- nvinfo : EIATTR_PARAM_CBANK
	.align		4
        /*007c*/ 	.byte	0x04, 0x0a
        /*007e*/ 	.short	(.L_25 - .L_24)
	.align		4
.L_24:
        /*0080*/ 	.word	index@(.nv.constant0.triton_poi_fused_mul_0)
        /*0084*/ 	.short	0x0210
        /*0086*/ 	.short	0x0024


	//----- nvinfo : EIATTR_SW_WAR
	.align		4
.L_25:
        /*0088*/ 	.byte	0x04, 0x36
        /*008a*/ 	.short	(.L_27 - .L_26)
.L_26:
        /*008c*/ 	.word	0x00000008
.L_27:


//--------------------- .nv.callgraph             --------------------------
	.section	.nv.callgraph,"",@"SHT_CUDA_CALLGRAPH"
	.align	4
	.sectionentsize	8
	.align		4
        /*0000*/ 	.word	0x00000000
	.align		4
        /*0004*/ 	.word	0xffffffff
	.align		4
        /*0008*/ 	.word	0x00000000
	.align		4
        /*000c*/ 	.word	0xfffffffe
	.align		4
        /*0010*/ 	.word	0x00000000
	.align		4
        /*0014*/ 	.word	0xfffffffd
	.align		4
        /*0018*/ 	.word	0x00000000
	.align		4
        /*001c*/ 	.word	0xfffffffc


//--------------------- .text.triton_poi_fused_mul_0 --------------------------
	.section	.text.triton_poi_fused_mul_0,"ax",@progbits
	.align	128
        .global         triton_poi_fused_mul_0
        .type           triton_poi_fused_mul_0,@function
        .size           triton_poi_fused_mul_0,(.L_x_1 - triton_poi_fused_mul_0)
        .other          triton_poi_fused_mul_0,@"STO_CUDA_ENTRY STV_DEFAULT"
triton_poi_fused_mul_0:
.text.triton_poi_fused_mul_0:
[----:B------:R-:W-:Y:S01]  /*0000*/  LDC R1, c[0x0][0x28] ;  /* 0x00000a00ff017b82 */ /* 0x000fe20000000800 */
[----:B------:R-:W1:Y:S07]  /*0010*/  S2R R0, SR_TID.X ;  /* 0x0000000000007919 */ /* 0x000e6e0000002100 */
[----:B------:R-:W2:Y:S01]  /*0020*/  LDC.64 R2, c[0x0][0x210] ;  /* 0x00008400ff027b82 */ /* 0x000ea20000000a00 */
[----:B------:R-:W-:Y:S01]  /*0030*/  ULDC.64 UR4, c[0x0][0x208] ;  /* 0x0000820000047ab9 */ /* 0x000fe20000000a00 */
[----:B------:R-:W3:Y:S06]  /*0040*/  S2R R11, SR_CTAID.X ;  /* 0x00000000000b7919 */ /* 0x000eec0000002500 */
[----:B------:R-:W4:Y:S08]  /*0050*/  LDC.64 R4, c[0x0][0x218] ;  /* 0x00008600ff047b82 */ /* 0x000f300000000a00 */
[----:B------:R-:W5:Y:S01]  /*0060*/  LDC.64 R6, c[0x0][0x220] ;  /* 0x00008800ff067b82 */ /* 0x000f620000000a00 */
[----:B-1----:R-:W-:-:S04]  /*0070*/  SHF.L.U32 R0, R0, 0x1, RZ ;  /* 0x0000000100007819 */ /* 0x002fc800000006ff */
[----:B------:R-:W-:Y:S02]  /*0080*/  LOP3.LUT R0, R0, 0x1fe, RZ, 0xc0, !PT ;  /* 0x000001fe00007812 */ /* 0x000fe400078ec0ff */
[----:B---3--:R-:W-:Y:S02]  /*0090*/  SHF.R.S32.HI R8, RZ, 0x16, R11 ;  /* 0x00000016ff087819 */ /* 0x008fe4000001140b */
[----:B------:R-:W-:Y:S02]  /*00a0*/  LEA R11, R11, R0, 0x9 ;  /* 0x000000000b0b7211 */ /* 0x000fe400078e48ff */
[----:B------:R-:W-:-:S03]  /*00b0*/  SGXT R0, R8, 0x1 ;  /* 0x000000010800781a */ /* 0x000fc60000000200 */
[----:B--2---:R-:W-:Y:S01]  /*00c0*/  IMAD.WIDE R2, R11, 0x4, R2 ;  /* 0x000000040b027825 */ /* 0x004fe200078e0202 */
[----:B------:R-:W-:-:S04]  /*00d0*/  LEA.HI R0, R0, R11, RZ, 0x18 ;  /* 0x0000000b00007211 */ /* 0x000fc800078fc0ff */
[----:B------:R-:W-:Y:S01]  /*00e0*/  LOP3.LUT R0, R0, 0xff000000, RZ, 0xc0, !PT ;  /* 0xff00000000007812 */ /* 0x000fe200078ec0ff */
[----:B------:R-:W2:Y:S03]  /*00f0*/  LDG.E.64 R2, desc[UR4][R2.64] ;  /* 0x0000000402027981 */ /* 0x000ea6000c1e1b00 */
[----:B------:R-:W-:-:S05]  /*0100*/  IADD3 R9, R11, -R0, RZ ;  /* 0x800000000b097210 */ /* 0x000fca0007ffe0ff */
[----:B----4-:R-:W-:-:S04]  /*0110*/  IMAD.WIDE R4, R9, 0x4, R4 ;  /* 0x0000000409047825 */ /* 0x010fc800078e0204 */
[----:B-----5:R-:W-:Y:S02]  /*0120*/  IMAD.WIDE R6, R9, 0x4, R6 ;  /* 0x0000000409067825 */ /* 0x020fe400078e0206 */
[----:B------:R-:W2:Y:S01]  /*0130*/  LDG.E.EL.64 R4, desc[UR4][R4.64] ;  /* 0x0000000404047981 */ /* 0x000ea2000c2e1b00 */
[----:B------:R-:W1:Y:S03]  /*0140*/  LDC.64 R8, c[0x0][0x228] ;  /* 0x00008a00ff087b82 */ /* 0x000e660000000a00 */
[----:B------:R-:W3:Y:S01]  /*0150*/  LDG.E.EL.64 R6, desc[UR4][R6.64] ;  /* 0x0000000406067981 */ /* 0x000ee2000c2e1b00 */
[----:B-1----:R-:W-:-:S04]  /*0160*/  IMAD.WIDE R8, R11, 0x4, R8 ;  /* 0x000000040b087825 */ /* 0x002fc800078e0208 */
[----:B--2---:R-:W-:Y:S01]  /*0170*/  FMUL R13, R2, R4 ;  /* 0x00000004020d7220 */ /* 0x004fe20000400000 */
[----:B------:R-:W-:-:S03]  /*0180*/  FMUL R0, R3, R5 ;  /* 0x0000000503007220 */ /* 0x000fc60000400000 */
[----:B---3--:R-:W-:Y:S01]  /*0190*/  FMUL R10, R6, R13 ;  /* 0x0000000d060a7220 */ /* 0x008fe20000400000 */
[----:B------:R-:W-:-:S05]  /*01a0*/  FMUL R11, R7, R0 ;  /* 0x00000000070b7220 */ /* 0x000fca0000400000 */
[----:B------:R-:W-:Y:S01]  /*01b0*/  STG.E.64 desc[UR4][R8.64], R10 ;  /* 0x0000000a08007986 */ /* 0x000fe2000c101b04 */
[----:B------:R-:W-:Y:S05]  /*01c0*/  EXIT ;  /* 0x000000000000794d */ /* 0x000fea0003800000 */
.L_x_0:
[----:B------:R-:W-:-:S00]  /*01d0*/  BRA `(.L_x_0) ;  /* 0xfffffffc00fc7947 */ /* 0x000fc0000383ffff */
[----:B------:R-:W-:-:S00]  /*01e0*/  NOP ;  /* 0x0000000000007918 */ /* 0x000fc00000000000 */
        /* <DEDUP_REMOVED lines=9> */
.L_x_1:


//--------------------- .nv.constant0.triton_poi_fused_mul_0 --------------------------
	.section	.nv.constant0.triton_poi_fused_mul_0,"a",@progbits
	.sectionflags	@""
	.align	4
.nv.constant0.triton_poi_fused_mul_0:
	.zero		564
